//
// Generated by NVIDIA NVVM Compiler
//
// Compiler Build ID: CL-36424714
// Cuda compilation tools, release 13.0, V13.0.88
// Based on NVVM 20.0.0
//

.version 9.0
.target sm_100
.address_size 64

	// .globl	_Z17computeTotalMarks14StudentDetails

.visible .entry _Z17computeTotalMarks14StudentDetails(
	.param .align 8 .b8 _Z17computeTotalMarks14StudentDetails_param_0[40]
)
{
	.reg .pred 	%p<2>;
	.reg .b32 	%r<9>;
	.reg .b64 	%rd<12>;

	ld.param.u64 	%rd4, [_Z17computeTotalMarks14StudentDetails_param_0+32];
	ld.param.u64 	%rd3, [_Z17computeTotalMarks14StudentDetails_param_0+24];
	ld.param.u64 	%rd2, [_Z17computeTotalMarks14StudentDetails_param_0+16];
	ld.param.u32 	%r2, [_Z17computeTotalMarks14StudentDetails_param_0];
	mov.u32 	%r3, %ctaid.x;
	mov.u32 	%r4, %ntid.x;
	mov.u32 	%r5, %tid.x;
	mad.lo.s32 	%r1, %r3, %r4, %r5;
	setp.ge.s32 	%p1, %r1, %r2;
	@%p1 bra 	$L__BB0_2;
	cvta.to.global.u64 	%rd5, %rd4;
	cvta.to.global.u64 	%rd6, %rd3;
	cvta.to.global.u64 	%rd7, %rd2;
	mul.wide.s32 	%rd8, %r1, 4;
	add.s64 	%rd9, %rd7, %rd8;
	ld.global.u32 	%r6, [%rd9];
	add.s64 	%rd10, %rd6, %rd8;
	ld.global.u32 	%r7, [%rd10];
	add.s32 	%r8, %r7, %r6;
	add.s64 	%rd11, %rd5, %rd8;
	st.global.u32 	[%rd11], %r8;
$L__BB0_2:
	ret;

}


// ===== COMPILED SASS (sm_100) =====

	.target	sm_100

	.elftype	@"ET_EXEC"


//--------------------- .note.nv.tkinfo           --------------------------
	.section	.note.nv.tkinfo,"",@"SHT_NOTE"
	.sectionflags	@"SHF_NOTE_NV_TKINFO"
	.tkinfo
        /*0018*/ 	.word	0x00000002
        /*0030*/ 	.string	""
        /*0030*/ 	.string	"ptxas"
        /*0030*/ 	.string	"Cuda compilation tools, release 13.0, V13.0.88"
        /*0030*/ 	.string	"Build cuda_13.0.r13.0/compiler.36424714_0"
        /*0030*/ 	.string	"-arch sm_100 -m 64 "



//--------------------- .note.nv.cuinfo           --------------------------
	.section	.note.nv.cuinfo,"",@"SHT_NOTE"
	.sectionflags	@"SHF_NOTE_NV_CUINFO"
        /*0018*/ 	.short	0x0002
        /*001a*/ 	.short	0x0064
        /*001c*/ 	.short	0x0082
	.zero		2


//--------------------- .nv.info                  --------------------------
	.section	.nv.info,"",@"SHT_CUDA_INFO"
	.align	4


	//----- nvinfo : EIATTR_REGCOUNT
	.align		4
        /*0000*/ 	.byte	0x04, 0x2f
        /*0002*/ 	.short	(.L_1 - .L_0)
	.align		4
.L_0:
        /*0004*/ 	.word	index@(_Z17computeTotalMarks14StudentDetails)
        /*0008*/ 	.word	0x0000000c


	//----- nvinfo : EIATTR_FRAME_SIZE
	.align		4
.L_1:
        /*000c*/ 	.byte	0x04, 0x11
        /*000e*/ 	.short	(.L_3 - .L_2)
	.align		4
.L_2:
        /*0010*/ 	.word	index@(_Z17computeTotalMarks14StudentDetails)
        /*0014*/ 	.word	0x00000000


	//----- nvinfo : EIATTR_MIN_STACK_SIZE
	.align		4
.L_3:
        /*0018*/ 	.byte	0x04, 0x12
        /*001a*/ 	.short	(.L_5 - .L_4)
	.align		4
.L_4:
        /*001c*/ 	.word	index@(_Z17computeTotalMarks14StudentDetails)
        /*0020*/ 	.word	0x00000000
.L_5:


//--------------------- .nv.compat                --------------------------
	.section	.nv.compat,"",@"SHT_CUDA_COMPAT_INFO"
	.align	4
        /*0000*/ 	.byte	0x02, 0x09, 0x00, 0x00, 0x02, 0x02, 0x01, 0x00, 0x02, 0x05, 0x05, 0x00, 0x03, 0x07, 0x01, 0x01
        /*0010*/ 	.byte	0x02, 0x03, 0x00, 0x00, 0x02, 0x06, 0x01, 0x00, 0x04, 0x0b, 0x08, 0x00, 0x09, 0x00, 0x00, 0x00
        /*0020*/ 	.byte	0x00, 0x00, 0x00, 0x00


//--------------------- .nv.info._Z17computeTotalMarks14StudentDetails --------------------------
	.section	.nv.info._Z17computeTotalMarks14StudentDetails,"",@"SHT_CUDA_INFO"
	.sectionflags	@""
	.align	4


	//----- nvinfo : EIATTR_CUDA_API_VERSION
	.align		4
        /*0000*/ 	.byte	0x04, 0x37
        /*0002*/ 	.short	(.L_7 - .L_6)
.L_6:
        /*0004*/ 	.word	0x00000082


	//----- nvinfo : EIATTR_KPARAM_INFO
	.align		4
.L_7:
        /*0008*/ 	.byte	0x04, 0x17
        /*000a*/ 	.short	(.L_9 - .L_8)
.L_8:
        /*000c*/ 	.word	0x00000000
        /*0010*/ 	.short	0x0000
        /*0012*/ 	.short	0x0000
        /*0014*/ 	.byte	0x00, 0xf0, 0xa1, 0x00


	//----- nvinfo : EIATTR_SPARSE_MMA_MASK
	.align		4
.L_9:
        /*0018*/ 	.byte	0x03, 0x50
        /*001a*/ 	.short	0x0000


	//----- nvinfo : EIATTR_MAXREG_COUNT
	.align		4
        /*001c*/ 	.byte	0x03, 0x1b
        /*001e*/ 	.short	0x00ff


	//----- nvinfo : EIATTR_MERCURY_ISA_VERSION
	.align		4
        /*0020*/ 	.byte	0x03, 0x5f
        /*0022*/ 	.short	0x0101


	//----- nvinfo : EIATTR_VRC_CTA_INIT_COUNT
	.align		4
        /*0024*/ 	.byte	0x02, 0x4a
	.zero		1
	.zero		1


	//----- nvinfo : EIATTR_EXIT_INSTR_OFFSETS
	.align		4
        /*0028*/ 	.byte	0x04, 0x1c
        /*002a*/ 	.short	(.L_11 - .L_10)


	//   ....[0]....
.L_10:
        /*002c*/ 	.word	0x00000070


	//   ....[1]....
        /*0030*/ 	.word	0x00000130


	//----- nvinfo : EIATTR_CBANK_PARAM_SIZE
	.align		4
.L_11:
        /*0034*/ 	.byte	0x03, 0x19
        /*0036*/ 	.short	0x0028


	//----- nvinfo : EIATTR_PARAM_CBANK
	.align		4
        /*0038*/ 	.byte	0x04, 0x0a
        /*003a*/ 	.short	(.L_13 - .L_12)
	.align		4
.L_12:
        /*003c*/ 	.word	index@(.nv.constant0._Z17computeTotalMarks14StudentDetails)
        /*0040*/ 	.short	0x0380
        /*0042*/ 	.short	0x0028


	//----- nvinfo : EIATTR_SW_WAR
	.align		4
.L_13:
        /*0044*/ 	.byte	0x04, 0x36
        /*0046*/ 	.short	(.L_15 - .L_14)
.L_14:
        /*0048*/ 	.word	0x00000008
.L_15:


//--------------------- .nv.callgraph             --------------------------
	.section	.nv.callgraph,"",@"SHT_CUDA_CALLGRAPH"
	.align	4
	.sectionentsize	8
	.align		4
        /*0000*/ 	.word	0x00000000
	.align		4
        /*0004*/ 	.word	0xffffffff
	.align		4
        /*0008*/ 	.word	0x00000000
	.align		4
        /*000c*/ 	.word	0xfffffffe
	.align		4
        /*0010*/ 	.word	0x00000000
	.align		4
        /*0014*/ 	.word	0xfffffffd
	.align		4
        /*0018*/ 	.word	0x00000000
	.align		4
        /*001c*/ 	.word	0xfffffffc


//--------------------- .text._Z17computeTotalMarks14StudentDetails --------------------------
	.section	.text._Z17computeTotalMarks14StudentDetails,"ax",@progbits
	.align	128
        .global         _Z17computeTotalMarks14StudentDetails
        .type           _Z17computeTotalMarks14StudentDetails,@function
        .size           _Z17computeTotalMarks14StudentDetails,(.L_x_1 - _Z17computeTotalMarks14StudentDetails)
        .other          _Z17computeTotalMarks14StudentDetails,@"STO_CUDA_ENTRY STV_DEFAULT"
_Z17computeTotalMarks14StudentDetails:
.text._Z17computeTotalMarks14StudentDetails:
[----:B------:R-:W-:Y:S01]  /*0000*/  LDC R1, c[0x0][0x37c] ;  /* 0x0000df00ff017b82 */ /* 0x000fe20000000800 */
[----:B------:R-:W0:Y:S07]  /*0010*/  S2R R0, SR_TID.X ;  /* 0x0000000000007919 */ /* 0x000e2e0000002100 */
[----:B------:R-:W0:Y:S01]  /*0020*/  S2UR UR4, SR_CTAID.X ;  /* 0x00000000000479c3 */ /* 0x000e220000002500 */
[----:B------:R-:W1:Y:S07]  /*0030*/  LDCU UR5, c[0x0][0x380] ;  /* 0x00007000ff0577ac */ /* 0x000e6e0008000800 */
[----:B------:R-:W0:Y:S02]  /*0040*/  LDC R9, c[0x0][0x360] ;  /* 0x0000d800ff097b82 */ /* 0x000e240000000800 */
[----:B0-----:R-:W-:-:S05]  /*0050*/  IMAD R9, R9, UR4, R0 ;  /* 0x0000000409097c24 */ /* 0x001fca000f8e0200 */
[----:B-1----:R-:W-:-:S13]  /*0060*/  ISETP.GE.AND P0, PT, R9, UR5, PT ;  /* 0x0000000509007c0c */ /* 0x002fda000bf06270 */
[----:B------:R-:W-:Y:S05]  /*0070*/  @P0 EXIT ;  /* 0x000000000000094d */ /* 0x000fea0003800000 */
[----:B------:R-:W0:Y:S01]  /*0080*/  LDC.64 R2, c[0x0][0x390] ;  /* 0x0000e400ff027b82 */ /* 0x000e220000000a00 */
[----:B------:R-:W1:Y:S07]  /*0090*/  LDCU.64 UR4, c[0x0][0x358] ;  /* 0x00006b00ff0477ac */ /* 0x000e6e0008000a00 */
[----:B------:R-:W2:Y:S08]  /*00a0*/  LDC.64 R4, c[0x0][0x398] ;  /* 0x0000e600ff047b82 */ /* 0x000eb00000000a00 */
[----:B------:R-:W3:Y:S01]  /*00b0*/  LDC.64 R6, c[0x0][0x3a0] ;  /* 0x0000e800ff067b82 */ /* 0x000ee20000000a00 */
[----:B0-----:R-:W-:-:S06]  /*00c0*/  IMAD.WIDE R2, R9, 0x4, R2 ;  /* 0x0000000409027825 */ /* 0x001fcc00078e0202 */
[----:B-1----:R-:W4:Y:S01]  /*00d0*/  LDG.E R2, desc[UR4][R2.64] ;  /* 0x0000000402027981 */ /* 0x002f22000c1e1900 */
[----:B--2---:R-:W-:-:S06]  /*00e0*/  IMAD.WIDE R4, R9, 0x4, R4 ;  /* 0x0000000409047825 */ /* 0x004fcc00078e0204 */
[----:B------:R-:W4:Y:S01]  /*00f0*/  LDG.E R5, desc[UR4][R4.64] ;  /* 0x0000000404057981 */ /* 0x000f22000c1e1900 */
[----:B---3--:R-:W-:Y:S01]  /*0100*/  IMAD.WIDE R6, R9, 0x4, R6 ;  /* 0x0000000409067825 */ /* 0x008fe200078e0206 */
[----:B----4-:R-:W-:-:S05]  /*0110*/  IADD3 R9, PT, PT, R2, R5, RZ ;  /* 0x0000000502097210 */ /* 0x010fca0007ffe0ff */
[----:B------:R-:W-:Y:S01]  /*0120*/  STG.E desc[UR4][R6.64], R9 ;  /* 0x0000000906007986 */ /* 0x000fe2000c101904 */
[----:B------:R-:W-:Y:S05]  /*0130*/  EXIT ;  /* 0x000000000000794d */ /* 0x000fea0003800000 */
.L_x_0:
[----:B------:R-:W-:-:S00]  /*0140*/  BRA `(.L_x_0) ;  /* 0xfffffffc00fc7947 */ /* 0x000fc0000383ffff */
[----:B------:R-:W-:-:S00]  /*0150*/  NOP ;  /* 0x0000000000007918 */ /* 0x000fc00000000000 */
        /* <DEDUP_REMOVED lines=10> */
.L_x_1:


//--------------------- .nv.shared.reserved.0     --------------------------
	.section	.nv.shared.reserved.0,"aw",@nobits
	.weak		__nv_reservedSMEM_offset_0_alias
	.size		__nv_reservedSMEM_offset_0_alias, 0, 64
	.other		__nv_reservedSMEM_offset_0_alias,@"STO_CUDA_RESERVED_SHARED STV_DEFAULT"
__nv_reservedSMEM_offset_0_alias:
	.zero		0
	.zero		64


//--------------------- .nv.constant0._Z17computeTotalMarks14StudentDetails --------------------------
	.section	.nv.constant0._Z17computeTotalMarks14StudentDetails,"a",@progbits
	.sectionflags	@""
	.align	4
.nv.constant0._Z17computeTotalMarks14StudentDetails:
	.zero		936


//--------------------- SYMBOLS --------------------------

	.type		.nv.reservedSmem.offset0,@object
	.size		.nv.reservedSmem.offset0,0x4
